//
// Generated by NVIDIA NVVM Compiler
//
// Compiler Build ID: CL-36424714
// Cuda compilation tools, release 13.0, V13.0.88
// Based on NVVM 20.0.0
//

.version 9.0
.target sm_100
.address_size 64

	// .globl	_Z9radixSortPjiiPiS0_S0_
// _ZZ9radixSortPjiiPiS0_S0_E13OFFSETChanged has been demoted

.visible .entry _Z9radixSortPjiiPiS0_S0_(
	.param .u64 .ptr .align 1 _Z9radixSortPjiiPiS0_S0__param_0,
	.param .u32 _Z9radixSortPjiiPiS0_S0__param_1,
	.param .u32 _Z9radixSortPjiiPiS0_S0__param_2,
	.param .u64 .ptr .align 1 _Z9radixSortPjiiPiS0_S0__param_3,
	.param .u64 .ptr .align 1 _Z9radixSortPjiiPiS0_S0__param_4,
	.param .u64 .ptr .align 1 _Z9radixSortPjiiPiS0_S0__param_5
)
{
	.reg .pred 	%p<3>;
	.reg .b32 	%r<49>;
	.reg .b64 	%rd<15>;
	// demoted variable
	.shared .align 4 .b8 _ZZ9radixSortPjiiPiS0_S0_E13OFFSETChanged[40];
	ld.param.u64 	%rd6, [_Z9radixSortPjiiPiS0_S0__param_0];
	ld.param.u32 	%r2, [_Z9radixSortPjiiPiS0_S0__param_1];
	ld.param.u32 	%r3, [_Z9radixSortPjiiPiS0_S0__param_2];
	ld.param.u64 	%rd7, [_Z9radixSortPjiiPiS0_S0__param_3];
	ld.param.u64 	%rd4, [_Z9radixSortPjiiPiS0_S0__param_4];
	ld.param.u64 	%rd5, [_Z9radixSortPjiiPiS0_S0__param_5];
	cvta.to.global.u64 	%rd1, %rd7;
	cvta.to.global.u64 	%rd2, %rd6;
	mov.u32 	%r4, %tid.x;
	mov.u32 	%r5, %ctaid.x;
	mov.u32 	%r6, %ntid.x;
	mad.lo.s32 	%r1, %r5, %r6, %r4;
	setp.ge.s32 	%p1, %r1, %r3;
	mul.wide.s32 	%rd8, %r1, 4;
	add.s64 	%rd3, %rd2, %rd8;
	@%p1 bra 	$L__BB0_2;
	ld.global.u32 	%r7, [%rd3];
	div.u32 	%r8, %r7, %r2;
	mul.wide.u32 	%rd9, %r8, 4;
	add.s64 	%rd10, %rd1, %rd9;
	atom.global.add.u32 	%r9, [%rd10], 1;
$L__BB0_2:
	cvta.to.global.u64 	%rd11, %rd4;
	setp.ge.s32 	%p2, %r1, %r3;
	bar.sync 	0;
	ld.global.u32 	%r10, [%rd1];
	st.shared.u32 	[_ZZ9radixSortPjiiPiS0_S0_E13OFFSETChanged], %r10;
	st.global.u32 	[%rd11], %r10;
	ld.global.u32 	%r11, [%rd1+4];
	add.s32 	%r12, %r11, %r10;
	st.shared.u32 	[_ZZ9radixSortPjiiPiS0_S0_E13OFFSETChanged+4], %r12;
	st.global.u32 	[%rd11+4], %r12;
	ld.global.u32 	%r13, [%rd1+8];
	add.s32 	%r14, %r13, %r12;
	st.shared.u32 	[_ZZ9radixSortPjiiPiS0_S0_E13OFFSETChanged+8], %r14;
	st.global.u32 	[%rd11+8], %r14;
	ld.global.u32 	%r15, [%rd1+12];
	add.s32 	%r16, %r15, %r14;
	st.shared.u32 	[_ZZ9radixSortPjiiPiS0_S0_E13OFFSETChanged+12], %r16;
	st.global.u32 	[%rd11+12], %r16;
	ld.global.u32 	%r17, [%rd1+16];
	add.s32 	%r18, %r17, %r16;
	st.shared.u32 	[_ZZ9radixSortPjiiPiS0_S0_E13OFFSETChanged+16], %r18;
	st.global.u32 	[%rd11+16], %r18;
	ld.global.u32 	%r19, [%rd1+20];
	add.s32 	%r20, %r19, %r18;
	st.shared.u32 	[_ZZ9radixSortPjiiPiS0_S0_E13OFFSETChanged+20], %r20;
	st.global.u32 	[%rd11+20], %r20;
	ld.global.u32 	%r21, [%rd1+24];
	add.s32 	%r22, %r21, %r20;
	st.shared.u32 	[_ZZ9radixSortPjiiPiS0_S0_E13OFFSETChanged+24], %r22;
	st.global.u32 	[%rd11+24], %r22;
	ld.global.u32 	%r23, [%rd1+28];
	add.s32 	%r24, %r23, %r22;
	st.shared.u32 	[_ZZ9radixSortPjiiPiS0_S0_E13OFFSETChanged+28], %r24;
	st.global.u32 	[%rd11+28], %r24;
	ld.global.u32 	%r25, [%rd1+32];
	add.s32 	%r26, %r25, %r24;
	st.shared.u32 	[_ZZ9radixSortPjiiPiS0_S0_E13OFFSETChanged+32], %r26;
	st.global.u32 	[%rd11+32], %r26;
	ld.global.u32 	%r27, [%rd1+36];
	add.s32 	%r28, %r27, %r26;
	st.shared.u32 	[_ZZ9radixSortPjiiPiS0_S0_E13OFFSETChanged+36], %r28;
	st.global.u32 	[%rd11+36], %r28;
	@%p2 bra 	$L__BB0_4;
	ld.global.u32 	%r29, [%rd3];
	div.u32 	%r30, %r29, %r2;
	shl.b32 	%r31, %r30, 2;
	mov.u32 	%r32, _ZZ9radixSortPjiiPiS0_S0_E13OFFSETChanged;
	add.s32 	%r33, %r32, %r31;
	ld.shared.u32 	%r34, [%r33];
	bar.sync 	0;
	mul.wide.s32 	%rd12, %r34, 4;
	add.s64 	%rd13, %rd2, %rd12;
	st.global.u32 	[%rd13+-4], %r29;
	div.s32 	%r35, %r29, %r2;
	shl.b32 	%r36, %r35, 2;
	add.s32 	%r37, %r32, %r36;
	atom.shared.add.u32 	%r38, [%r37], -1;
$L__BB0_4:
	bar.sync 	0;
	cvta.to.global.u64 	%rd14, %rd5;
	ld.shared.u32 	%r39, [_ZZ9radixSortPjiiPiS0_S0_E13OFFSETChanged];
	st.global.u32 	[%rd14], %r39;
	ld.shared.u32 	%r40, [_ZZ9radixSortPjiiPiS0_S0_E13OFFSETChanged+4];
	st.global.u32 	[%rd14+4], %r40;
	ld.shared.u32 	%r41, [_ZZ9radixSortPjiiPiS0_S0_E13OFFSETChanged+8];
	st.global.u32 	[%rd14+8], %r41;
	ld.shared.u32 	%r42, [_ZZ9radixSortPjiiPiS0_S0_E13OFFSETChanged+12];
	st.global.u32 	[%rd14+12], %r42;
	ld.shared.u32 	%r43, [_ZZ9radixSortPjiiPiS0_S0_E13OFFSETChanged+16];
	st.global.u32 	[%rd14+16], %r43;
	ld.shared.u32 	%r44, [_ZZ9radixSortPjiiPiS0_S0_E13OFFSETChanged+20];
	st.global.u32 	[%rd14+20], %r44;
	ld.shared.u32 	%r45, [_ZZ9radixSortPjiiPiS0_S0_E13OFFSETChanged+24];
	st.global.u32 	[%rd14+24], %r45;
	ld.shared.u32 	%r46, [_ZZ9radixSortPjiiPiS0_S0_E13OFFSETChanged+28];
	st.global.u32 	[%rd14+28], %r46;
	ld.shared.u32 	%r47, [_ZZ9radixSortPjiiPiS0_S0_E13OFFSETChanged+32];
	st.global.u32 	[%rd14+32], %r47;
	ld.shared.u32 	%r48, [_ZZ9radixSortPjiiPiS0_S0_E13OFFSETChanged+36];
	st.global.u32 	[%rd14+36], %r48;
	ret;

}


// ===== COMPILED SASS (sm_100) =====

	.target	sm_100

	.elftype	@"ET_EXEC"


//--------------------- .note.nv.tkinfo           --------------------------
	.section	.note.nv.tkinfo,"",@"SHT_NOTE"
	.sectionflags	@"SHF_NOTE_NV_TKINFO"
	.tkinfo
        /*0018*/ 	.word	0x00000002
        /*0030*/ 	.string	""
        /*0030*/ 	.string	"ptxas"
        /*0030*/ 	.string	"Cuda compilation tools, release 13.0, V13.0.88"
        /*0030*/ 	.string	"Build cuda_13.0.r13.0/compiler.36424714_0"
        /*0030*/ 	.string	"-arch sm_100 -m 64 "



//--------------------- .note.nv.cuinfo           --------------------------
	.section	.note.nv.cuinfo,"",@"SHT_NOTE"
	.sectionflags	@"SHF_NOTE_NV_CUINFO"
        /*0018*/ 	.short	0x0002
        /*001a*/ 	.short	0x0064
        /*001c*/ 	.short	0x0082
	.zero		2


//--------------------- .nv.info                  --------------------------
	.section	.nv.info,"",@"SHT_CUDA_INFO"
	.align	4


	//----- nvinfo : EIATTR_REGCOUNT
	.align		4
        /*0000*/ 	.byte	0x04, 0x2f
        /*0002*/ 	.short	(.L_1 - .L_0)
	.align		4
.L_0:
        /*0004*/ 	.word	index@(_Z9radixSortPjiiPiS0_S0_)
        /*0008*/ 	.word	0x00000016


	//----- nvinfo : EIATTR_FRAME_SIZE
	.align		4
.L_1:
        /*000c*/ 	.byte	0x04, 0x11
        /*000e*/ 	.short	(.L_3 - .L_2)
	.align		4
.L_2:
        /*0010*/ 	.word	index@(_Z9radixSortPjiiPiS0_S0_)
        /*0014*/ 	.word	0x00000000


	//----- nvinfo : EIATTR_MIN_STACK_SIZE
	.align		4
.L_3:
        /*0018*/ 	.byte	0x04, 0x12
        /*001a*/ 	.short	(.L_5 - .L_4)
	.align		4
.L_4:
        /*001c*/ 	.word	index@(_Z9radixSortPjiiPiS0_S0_)
        /*0020*/ 	.word	0x00000000
.L_5:


//--------------------- .nv.compat                --------------------------
	.section	.nv.compat,"",@"SHT_CUDA_COMPAT_INFO"
	.align	4
        /*0000*/ 	.byte	0x02, 0x09, 0x00, 0x00, 0x02, 0x02, 0x01, 0x00, 0x02, 0x05, 0x05, 0x00, 0x03, 0x07, 0x01, 0x01
        /*0010*/ 	.byte	0x02, 0x03, 0x00, 0x00, 0x02, 0x06, 0x01, 0x00, 0x04, 0x0b, 0x08, 0x00, 0x09, 0x00, 0x00, 0x00
        /*0020*/ 	.byte	0x00, 0x00, 0x00, 0x00


//--------------------- .nv.info._Z9radixSortPjiiPiS0_S0_ --------------------------
	.section	.nv.info._Z9radixSortPjiiPiS0_S0_,"",@"SHT_CUDA_INFO"
	.sectionflags	@""
	.align	4


	//----- nvinfo : EIATTR_CUDA_API_VERSION
	.align		4
        /*0000*/ 	.byte	0x04, 0x37
        /*0002*/ 	.short	(.L_7 - .L_6)
.L_6:
        /*0004*/ 	.word	0x00000082


	//----- nvinfo : EIATTR_KPARAM_INFO
	.align		4
.L_7:
        /*0008*/ 	.byte	0x04, 0x17
        /*000a*/ 	.short	(.L_9 - .L_8)
.L_8:
        /*000c*/ 	.word	0x00000000
        /*0010*/ 	.short	0x0005
        /*0012*/ 	.short	0x0020
        /*0014*/ 	.byte	0x00, 0xf5, 0x21, 0x00


	//----- nvinfo : EIATTR_KPARAM_INFO
	.align		4
.L_9:
        /*0018*/ 	.byte	0x04, 0x17
        /*001a*/ 	.short	(.L_11 - .L_10)
.L_10:
        /*001c*/ 	.word	0x00000000
        /*0020*/ 	.short	0x0004
        /*0022*/ 	.short	0x0018
        /*0024*/ 	.byte	0x00, 0xf5, 0x21, 0x00


	//----- nvinfo : EIATTR_KPARAM_INFO
	.align		4
.L_11:
        /*0028*/ 	.byte	0x04, 0x17
        /*002a*/ 	.short	(.L_13 - .L_12)
.L_12:
        /*002c*/ 	.word	0x00000000
        /*0030*/ 	.short	0x0003
        /*0032*/ 	.short	0x0010
        /*0034*/ 	.byte	0x00, 0xf5, 0x21, 0x00


	//----- nvinfo : EIATTR_KPARAM_INFO
	.align		4
.L_13:
        /*0038*/ 	.byte	0x04, 0x17
        /*003a*/ 	.short	(.L_15 - .L_14)
.L_14:
        /*003c*/ 	.word	0x00000000
        /*0040*/ 	.short	0x0002
        /*0042*/ 	.short	0x000c
        /*0044*/ 	.byte	0x00, 0xf0, 0x11, 0x00


	//----- nvinfo : EIATTR_KPARAM_INFO
	.align		4
.L_15:
        /*0048*/ 	.byte	0x04, 0x17
        /*004a*/ 	.short	(.L_17 - .L_16)
.L_16:
        /*004c*/ 	.word	0x00000000
        /*0050*/ 	.short	0x0001
        /*0052*/ 	.short	0x0008
        /*0054*/ 	.byte	0x00, 0xf0, 0x11, 0x00


	//----- nvinfo : EIATTR_KPARAM_INFO
	.align		4
.L_17:
        /*0058*/ 	.byte	0x04, 0x17
        /*005a*/ 	.short	(.L_19 - .L_18)
.L_18:
        /*005c*/ 	.word	0x00000000
        /*0060*/ 	.short	0x0000
        /*0062*/ 	.short	0x0000
        /*0064*/ 	.byte	0x00, 0xf5, 0x21, 0x00


	//----- nvinfo : EIATTR_SPARSE_MMA_MASK
	.align		4
.L_19:
        /*0068*/ 	.byte	0x03, 0x50
        /*006a*/ 	.short	0x0000


	//----- nvinfo : EIATTR_MAXREG_COUNT
	.align		4
        /*006c*/ 	.byte	0x03, 0x1b
        /*006e*/ 	.short	0x00ff


	//----- nvinfo : EIATTR_NUM_BARRIERS
	.align		4
        /*0070*/ 	.byte	0x02, 0x4c
        /*0072*/ 	.byte	0x01
	.zero		1


	//----- nvinfo : EIATTR_MERCURY_ISA_VERSION
	.align		4
        /*0074*/ 	.byte	0x03, 0x5f
        /*0076*/ 	.short	0x0101


	//----- nvinfo : EIATTR_VRC_CTA_INIT_COUNT
	.align		4
        /*0078*/ 	.byte	0x02, 0x4a
	.zero		1
	.zero		1


	//----- nvinfo : EIATTR_EXIT_INSTR_OFFSETS
	.align		4
        /*007c*/ 	.byte	0x04, 0x1c
        /*007e*/ 	.short	(.L_21 - .L_20)


	//   ....[0]....
.L_20:
        /*0080*/ 	.word	0x00000910


	//----- nvinfo : EIATTR_CRS_STACK_SIZE
	.align		4
.L_21:
        /*0084*/ 	.byte	0x04, 0x1e
        /*0086*/ 	.short	(.L_23 - .L_22)
.L_22:
        /*0088*/ 	.word	0x00000000


	//----- nvinfo : EIATTR_CBANK_PARAM_SIZE
	.align		4
.L_23:
        /*008c*/ 	.byte	0x03, 0x19
        /*008e*/ 	.short	0x0028


	//----- nvinfo : EIATTR_PARAM_CBANK
	.align		4
        /*0090*/ 	.byte	0x04, 0x0a
        /*0092*/ 	.short	(.L_25 - .L_24)
	.align		4
.L_24:
        /*0094*/ 	.word	index@(.nv.constant0._Z9radixSortPjiiPiS0_S0_)
        /*0098*/ 	.short	0x0380
        /*009a*/ 	.short	0x0028


	//----- nvinfo : EIATTR_SW_WAR
	.align		4
.L_25:
        /*009c*/ 	.byte	0x04, 0x36
        /*009e*/ 	.short	(.L_27 - .L_26)
.L_26:
        /*00a0*/ 	.word	0x00000008
.L_27:


//--------------------- .nv.callgraph             --------------------------
	.section	.nv.callgraph,"",@"SHT_CUDA_CALLGRAPH"
	.align	4
	.sectionentsize	8
	.align		4
        /*0000*/ 	.word	0x00000000
	.align		4
        /*0004*/ 	.word	0xffffffff
	.align		4
        /*0008*/ 	.word	0x00000000
	.align		4
        /*000c*/ 	.word	0xfffffffe
	.align		4
        /*0010*/ 	.word	0x00000000
	.align		4
        /*0014*/ 	.word	0xfffffffd
	.align		4
        /*0018*/ 	.word	0x00000000
	.align		4
        /*001c*/ 	.word	0xfffffffc


//--------------------- .text._Z9radixSortPjiiPiS0_S0_ --------------------------
	.section	.text._Z9radixSortPjiiPiS0_S0_,"ax",@progbits
	.align	128
        .global         _Z9radixSortPjiiPiS0_S0_
        .type           _Z9radixSortPjiiPiS0_S0_,@function
        .size           _Z9radixSortPjiiPiS0_S0_,(.L_x_4 - _Z9radixSortPjiiPiS0_S0_)
        .other          _Z9radixSortPjiiPiS0_S0_,@"STO_CUDA_ENTRY STV_DEFAULT"
_Z9radixSortPjiiPiS0_S0_:
.text._Z9radixSortPjiiPiS0_S0_:
[----:B------:R-:W-:Y:S01]  /*0000*/  LDC R1, c[0x0][0x37c] ;  /* 0x0000df00ff017b82 */ /* 0x000fe20000000800 */
[----:B------:R-:W0:Y:S07]  /*0010*/  S2R R7, SR_TID.X ;  /* 0x0000000000077919 */ /* 0x000e2e0000002100 */
[----:B------:R-:W0:Y:S01]  /*0020*/  S2UR UR4, SR_CTAID.X ;  /* 0x00000000000479c3 */ /* 0x000e220000002500 */
[----:B------:R-:W1:Y:S01]  /*0030*/  LDCU UR5, c[0x0][0x38c] ;  /* 0x00007180ff0577ac */ /* 0x000e620008000800 */
[----:B------:R-:W-:Y:S01]  /*0040*/  BSSY.RECONVERGENT B0, `(.L_x_0) ;  /* 0x0000021000007945 */ /* 0x000fe20003800200 */
[----:B------:R-:W2:Y:S05]  /*0050*/  LDCU.64 UR6, c[0x0][0x358] ;  /* 0x00006b00ff0677ac */ /* 0x000eaa0008000a00 */
[----:B------:R-:W0:Y:S08]  /*0060*/  LDC R0, c[0x0][0x360] ;  /* 0x0000d800ff007b82 */ /* 0x000e300000000800 */
[----:B------:R-:W3:Y:S08]  /*0070*/  LDC.64 R2, c[0x0][0x380] ;  /* 0x0000e000ff027b82 */ /* 0x000ef00000000a00 */
[----:B------:R-:W4:Y:S01]  /*0080*/  LDC.64 R4, c[0x0][0x390] ;  /* 0x0000e400ff047b82 */ /* 0x000f220000000a00 */
[----:B0-----:R-:W-:-:S05]  /*0090*/  IMAD R7, R0, UR4, R7 ;  /* 0x0000000400077c24 */ /* 0x001fca000f8e0207 */
[C---:B-1----:R-:W-:Y:S01]  /*00a0*/  ISETP.GE.AND P3, PT, R7.reuse, UR5, PT ;  /* 0x0000000507007c0c */ /* 0x042fe2000bf66270 */
[----:B---3--:R-:W-:-:S12]  /*00b0*/  IMAD.WIDE R6, R7, 0x4, R2 ;  /* 0x0000000407067825 */ /* 0x008fd800078e0202 */
[----:B--2-4-:R-:W-:Y:S05]  /*00c0*/  @P3 BRA `(.L_x_1) ;  /* 0x0000000000603947 */ /* 0x014fea0003800000 */
[----:B------:R-:W2:Y:S01]  /*00d0*/  LDG.E R0, desc[UR6][R6.64] ;  /* 0x0000000606007981 */ /* 0x000ea2000c1e1900 */
[----:B------:R-:W0:Y:S01]  /*00e0*/  LDCU UR4, c[0x0][0x388] ;  /* 0x00007100ff0477ac */ /* 0x000e220008000800 */
[----:B------:R-:W-:Y:S01]  /*00f0*/  IMAD.MOV.U32 R13, RZ, RZ, 0x1 ;  /* 0x00000001ff0d7424 */ /* 0x000fe200078e00ff */
[----:B0-----:R-:W0:Y:S01]  /*0100*/  I2F.U32.RP R10, UR4 ;  /* 0x00000004000a7d06 */ /* 0x001e220008209000 */
[----:B------:R-:W-:-:S07]  /*0110*/  ISETP.NE.U32.AND P2, PT, RZ, UR4, PT ;  /* 0x00000004ff007c0c */ /* 0x000fce000bf45070 */
[----:B0-----:R-:W0:Y:S02]  /*0120*/  MUFU.RCP R10, R10 ;  /* 0x0000000a000a7308 */ /* 0x001e240000001000 */
[----:B0-----:R-:W-:-:S06]  /*0130*/  VIADD R8, R10, 0xffffffe ;  /* 0x0ffffffe0a087836 */ /* 0x001fcc0000000000 */
[----:B------:R0:W1:Y:S02]  /*0140*/  F2I.FTZ.U32.TRUNC.NTZ R9, R8 ;  /* 0x0000000800097305 */ /* 0x000064000021f000 */
[----:B0-----:R-:W-:Y:S02]  /*0150*/  HFMA2 R8, -RZ, RZ, 0, 0 ;  /* 0x00000000ff087431 */ /* 0x001fe400000001ff */
[----:B-1----:R-:W-:-:S04]  /*0160*/  IMAD.MOV R11, RZ, RZ, -R9 ;  /* 0x000000ffff0b7224 */ /* 0x002fc800078e0a09 */
[----:B------:R-:W-:-:S04]  /*0170*/  IMAD R11, R11, UR4, RZ ;  /* 0x000000040b0b7c24 */ /* 0x000fc8000f8e02ff */
[----:B------:R-:W-:-:S06]  /*0180*/  IMAD.HI.U32 R9, R9, R11, R8 ;  /* 0x0000000b09097227 */ /* 0x000fcc00078e0008 */
[----:B--2---:R-:W-:-:S04]  /*0190*/  IMAD.HI.U32 R11, R9, R0, RZ ;  /* 0x00000000090b7227 */ /* 0x004fc800078e00ff */
[----:B------:R-:W-:-:S04]  /*01a0*/  IMAD.MOV R9, RZ, RZ, -R11 ;  /* 0x000000ffff097224 */ /* 0x000fc800078e0a0b */
[----:B------:R-:W-:Y:S02]  /*01b0*/  IMAD R0, R9, UR4, R0 ;  /* 0x0000000409007c24 */ /* 0x000fe4000f8e0200 */
[----:B------:R-:W0:Y:S03]  /*01c0*/  LDC.64 R8, c[0x0][0x390] ;  /* 0x0000e400ff087b82 */ /* 0x000e260000000a00 */
[----:B------:R-:W-:-:S13]  /*01d0*/  ISETP.GE.U32.AND P0, PT, R0, UR4, PT ;  /* 0x0000000400007c0c */ /* 0x000fda000bf06070 */
[----:B------:R-:W-:Y:S01]  /*01e0*/  @P0 IADD3 R0, PT, PT, R0, -UR4, RZ ;  /* 0x8000000400000c10 */ /* 0x000fe2000fffe0ff */
[----:B------:R-:W-:-:S03]  /*01f0*/  @P0 VIADD R11, R11, 0x1 ;  /* 0x000000010b0b0836 */ /* 0x000fc60000000000 */
[----:B------:R-:W-:-:S13]  /*0200*/  ISETP.GE.U32.AND P1, PT, R0, UR4, PT ;  /* 0x0000000400007c0c */ /* 0x000fda000bf26070 */
[----:B------:R-:W-:Y:S02]  /*0210*/  @P1 IADD3 R11, PT, PT, R11, 0x1, RZ ;  /* 0x000000010b0b1810 */ /* 0x000fe40007ffe0ff */
[----:B------:R-:W-:-:S05]  /*0220*/  @!P2 LOP3.LUT R11, RZ, UR4, RZ, 0x33, !PT ;  /* 0x00000004ff0bac12 */ /* 0x000fca000f8e33ff */
[----:B0-----:R-:W-:-:S05]  /*0230*/  IMAD.WIDE.U32 R8, R11, 0x4, R8 ;  /* 0x000000040b087825 */ /* 0x001fca00078e0008 */
[----:B------:R0:W-:Y:S02]  /*0240*/  REDG.E.ADD.STRONG.GPU desc[UR6][R8.64], R13 ;  /* 0x0000000d0800798e */ /* 0x0001e4000c12e106 */
.L_x_1:
[----:B------:R-:W-:Y:S05]  /*0250*/  BSYNC.RECONVERGENT B0 ;  /* 0x0000000000007941 */ /* 0x000fea0003800200 */
.L_x_0:
[----:B------:R-:W-:Y:S06]  /*0260*/  BAR.SYNC.DEFER_BLOCKING 0x0 ;  /* 0x0000000000007b1d */ /* 0x000fec0000010000 */
[----:B0-----:R-:W2:Y:S02]  /*0270*/  LDG.E R8, desc[UR6][R4.64] ;  /* 0x0000000604087981 */ /* 0x001ea4000c1e1900 */
[----:B------:R-:W2:Y:S02]  /*0280*/  LDC.64 R16, c[0x0][0x398] ;  /* 0x0000e600ff107b82 */ /* 0x000ea40000000a00 */
[----:B--2---:R0:W-:Y:S04]  /*0290*/  STG.E desc[UR6][R16.64], R8 ;  /* 0x0000000810007986 */ /* 0x0041e8000c101906 */
[----:B------:R-:W2:Y:S02]  /*02a0*/  LDG.E R9, desc[UR6][R4.64+0x4] ;  /* 0x0000040604097981 */ /* 0x000ea4000c1e1900 */
[----:B--2---:R-:W-:-:S05]  /*02b0*/  IADD3 R9, PT, PT, R8, R9, RZ ;  /* 0x0000000908097210 */ /* 0x004fca0007ffe0ff */
[----:B------:R0:W-:Y:S04]  /*02c0*/  STG.E desc[UR6][R16.64+0x4], R9 ;  /* 0x0000040910007986 */ /* 0x0001e8000c101906 */
[----:B------:R-:W2:Y:S02]  /*02d0*/  LDG.E R10, desc[UR6][R4.64+0x8] ;  /* 0x00000806040a7981 */ /* 0x000ea4000c1e1900 */
[----:B--2---:R-:W-:-:S05]  /*02e0*/  IMAD.IADD R10, R9, 0x1, R10 ;  /* 0x00000001090a7824 */ /* 0x004fca00078e020a */
[----:B------:R0:W-:Y:S04]  /*02f0*/  STG.E desc[UR6][R16.64+0x8], R10 ;  /* 0x0000080a10007986 */ /* 0x0001e8000c101906 */
        /* <DEDUP_REMOVED lines=15> */
[----:B------:R-:W2:Y:S01]  /*03f0*/  LDG.E R0, desc[UR6][R4.64+0x20] ;  /* 0x0000200604007981 */ /* 0x000ea2000c1e1900 */
[----:B------:R-:W1:Y:S01]  /*0400*/  S2UR UR5, SR_CgaCtaId ;  /* 0x00000000000579c3 */ /* 0x000e620000008800 */
[----:B--2---:R-:W-:-:S05]  /*0410*/  IMAD.IADD R18, R15, 0x1, R0 ;  /* 0x000000010f127824 */ /* 0x004fca00078e0200 */
[----:B------:R0:W-:Y:S04]  /*0420*/  STG.E desc[UR6][R16.64+0x20], R18 ;  /* 0x0000201210007986 */ /* 0x0001e8000c101906 */
[----:B------:R-:W2:Y:S01]  /*0430*/  LDG.E R19, desc[UR6][R4.64+0x24] ;  /* 0x0000240604137981 */ /* 0x000ea2000c1e1900 */
[----:B------:R-:W-:Y:S02]  /*0440*/  UMOV UR4, 0x400 ;  /* 0x0000040000047882 */ /* 0x000fe40000000000 */
[----:B-1----:R-:W-:-:S09]  /*0450*/  ULEA UR4, UR5, UR4, 0x18 ;  /* 0x0000000405047291 */ /* 0x002fd2000f8ec0ff */
[----:B------:R0:W-:Y:S04]  /*0460*/  STS.128 [UR4], R8 ;  /* 0x00000008ff007988 */ /* 0x0001e80008000c04 */
[----:B------:R0:W-:Y:S01]  /*0470*/  STS.128 [UR4+0x10], R12 ;  /* 0x0000100cff007988 */ /* 0x0001e20008000c04 */
[----:B--2---:R-:W-:-:S05]  /*0480*/  IADD3 R19, PT, PT, R18, R19, RZ ;  /* 0x0000001312137210 */ /* 0x004fca0007ffe0ff */
[----:B------:R0:W-:Y:S04]  /*0490*/  STG.E desc[UR6][R16.64+0x24], R19 ;  /* 0x0000241310007986 */ /* 0x0001e8000c101906 */
[----:B------:R0:W-:Y:S01]  /*04a0*/  STS.64 [UR4+0x20], R18 ;  /* 0x00002012ff007988 */ /* 0x0001e20008000a04 */
[----:B------:R-:W-:Y:S05]  /*04b0*/  @P3 BRA `(.L_x_2) ;  /* 0x0000000000d43947 */ /* 0x000fea0003800000 */
[----:B------:R1:W2:Y:S01]  /*04c0*/  LDG.E R6, desc[UR6][R6.64] ;  /* 0x0000000606067981 */ /* 0x0002a2000c1e1900 */
[----:B------:R-:W3:Y:S01]  /*04d0*/  LDC R5, c[0x0][0x388] ;  /* 0x0000e200ff057b82 */ /* 0x000ee20000000800 */
[----:B------:R-:W-:Y:S05]  /*04e0*/  WARPSYNC.ALL ;  /* 0x0000000000007948 */ /* 0x000fea0003800000 */
[----:B---3--:R-:W3:Y:S01]  /*04f0*/  I2F.U32.RP R4, R5 ;  /* 0x0000000500047306 */ /* 0x008ee20000209000 */
[-C--:B------:R-:W-:Y:S02]  /*0500*/  IABS R0, R5.reuse ;  /* 0x0000000500007213 */ /* 0x080fe40000000000 */
[----:B0-----:R-:W-:-:S05]  /*0510*/  LOP3.LUT R13, RZ, R5, RZ, 0x33, !PT ;  /* 0x00000005ff0d7212 */ /* 0x001fca00078e33ff */
[----:B------:R-:W0:Y:S08]  /*0520*/  I2F.RP R11, R0 ;  /* 0x00000000000b7306 */ /* 0x000e300000209400 */
[----:B---3--:R-:W3:Y:S08]  /*0530*/  MUFU.RCP R4, R4 ;  /* 0x0000000400047308 */ /* 0x008ef00000001000 */
[----:B0-----:R-:W-:Y:S01]  /*0540*/  MUFU.RCP R11, R11 ;  /* 0x0000000b000b7308 */ /* 0x001fe20000001000 */
[----:B---3--:R-:W-:-:S07]  /*0550*/  VIADD R9, R4, 0xffffffe ;  /* 0x0ffffffe04097836 */ /* 0x008fce0000000000 */
[----:B------:R-:W0:Y:S02]  /*0560*/  F2I.FTZ.U32.TRUNC.NTZ R9, R9 ;  /* 0x0000000900097305 */ /* 0x000e24000021f000 */
[----:B0-----:R-:W-:-:S05]  /*0570*/  IADD3 R8, PT, PT, RZ, -R9, RZ ;  /* 0x80000009ff087210 */ /* 0x001fca0007ffe0ff */
[----:B-1----:R-:W-:Y:S02]  /*0580*/  IMAD R7, R8, R5, RZ ;  /* 0x0000000508077224 */ /* 0x002fe400078e02ff */
[----:B------:R-:W-:-:S04]  /*0590*/  IMAD.MOV.U32 R8, RZ, RZ, RZ ;  /* 0x000000ffff087224 */ /* 0x000fc800078e00ff */
[----:B------:R-:W-:Y:S01]  /*05a0*/  IMAD.HI.U32 R7, R9, R7, R8 ;  /* 0x0000000709077227 */ /* 0x000fe200078e0008 */
[----:B------:R-:W-:-:S04]  /*05b0*/  IADD3 R8, PT, PT, R11, 0xffffffe, RZ ;  /* 0x0ffffffe0b087810 */ /* 0x000fc80007ffe0ff */
[----:B------:R0:W1:Y:S02]  /*05c0*/  F2I.FTZ.U32.TRUNC.NTZ R9, R8 ;  /* 0x0000000800097305 */ /* 0x000064000021f000 */
[----:B0-----:R-:W-:Y:S02]  /*05d0*/  HFMA2 R8, -RZ, RZ, 0, 0 ;  /* 0x00000000ff087431 */ /* 0x001fe400000001ff */
[-C--:B--2---:R-:W-:Y:S01]  /*05e0*/  IMAD.HI.U32 R4, R7, R6.reuse, RZ ;  /* 0x0000000607047227 */ /* 0x084fe200078e00ff */
[----:B-1----:R-:W-:Y:S02]  /*05f0*/  IADD3 R7, PT, PT, RZ, -R9, RZ ;  /* 0x80000009ff077210 */ /* 0x002fe40007ffe0ff */
[----:B------:R-:W-:Y:S01]  /*0600*/  IABS R11, R6 ;  /* 0x00000006000b7213 */ /* 0x000fe20000000000 */
[----:B------:R-:W-:Y:S02]  /*0610*/  IMAD.MOV R10, RZ, RZ, -R4 ;  /* 0x000000ffff0a7224 */ /* 0x000fe400078e0a04 */
[----:B------:R-:W-:-:S02]  /*0620*/  IMAD R7, R7, R0, RZ ;  /* 0x0000000007077224 */ /* 0x000fc400078e02ff */
[----:B------:R-:W-:Y:S02]  /*0630*/  IMAD R10, R5, R10, R6 ;  /* 0x0000000a050a7224 */ /* 0x000fe400078e0206 */
[----:B------:R-:W-:-:S03]  /*0640*/  IMAD.HI.U32 R8, R9, R7, R8 ;  /* 0x0000000709087227 */ /* 0x000fc600078e0008 */
[----:B------:R-:W-:-:S03]  /*0650*/  ISETP.GE.U32.AND P0, PT, R10, R5, PT ;  /* 0x000000050a00720c */ /* 0x000fc60003f06070 */
[----:B------:R-:W-:-:S05]  /*0660*/  IMAD.HI.U32 R8, R8, R11, RZ ;  /* 0x0000000b08087227 */ /* 0x000fca00078e00ff */
[----:B------:R-:W-:-:S05]  /*0670*/  IADD3 R9, PT, PT, -R8, RZ, RZ ;  /* 0x000000ff08097210 */ /* 0x000fca0007ffe1ff */
[----:B------:R-:W-:Y:S02]  /*0680*/  @P0 IMAD.IADD R10, R10, 0x1, -R5 ;  /* 0x000000010a0a0824 */ /* 0x000fe400078e0a05 */
[----:B------:R-:W-:Y:S01]  /*0690*/  @P0 VIADD R4, R4, 0x1 ;  /* 0x0000000104040836 */ /* 0x000fe20000000000 */
[----:B------:R-:W-:Y:S01]  /*06a0*/  ISETP.NE.U32.AND P0, PT, R5, RZ, PT ;  /* 0x000000ff0500720c */ /* 0x000fe20003f05070 */
[----:B------:R-:W-:Y:S01]  /*06b0*/  IMAD R9, R0, R9, R11 ;  /* 0x0000000900097224 */ /* 0x000fe200078e020b */
[----:B------:R-:W-:-:S13]  /*06c0*/  ISETP.GE.U32.AND P1, PT, R10, R5, PT ;  /* 0x000000050a00720c */ /* 0x000fda0003f26070 */
[----:B------:R-:W-:Y:S01]  /*06d0*/  @P1 VIADD R4, R4, 0x1 ;  /* 0x0000000104041836 */ /* 0x000fe20000000000 */
[----:B------:R-:W-:-:S04]  /*06e0*/  ISETP.GT.U32.AND P1, PT, R0, R9, PT ;  /* 0x000000090000720c */ /* 0x000fc80003f24070 */
[----:B------:R-:W-:-:S04]  /*06f0*/  SEL R4, R13, R4, !P0 ;  /* 0x000000040d047207 */ /* 0x000fc80004000000 */
[----:B------:R-:W-:-:S05]  /*0700*/  LEA R4, R4, UR4, 0x2 ;  /* 0x0000000404047c11 */ /* 0x000fca000f8e10ff */
[----:B------:R-:W0:Y:S01]  /*0710*/  LDS R7, [R4] ;  /* 0x0000000004077984 */ /* 0x000e220000000800 */
[-C--:B------:R-:W-:Y:S01]  /*0720*/  @!P1 IADD3 R9, PT, PT, R9, -R0.reuse, RZ ;  /* 0x8000000009099210 */ /* 0x080fe20007ffe0ff */
[----:B------:R-:W-:Y:S01]  /*0730*/  @!P1 VIADD R8, R8, 0x1 ;  /* 0x0000000108089836 */ /* 0x000fe20000000000 */
[----:B------:R-:W-:Y:S02]  /*0740*/  BAR.SYNC.DEFER_BLOCKING 0x0 ;  /* 0x0000000000007b1d */ /* 0x000fe40000010000 */
[----:B------:R-:W-:Y:S02]  /*0750*/  ISETP.GE.U32.AND P0, PT, R9, R0, PT ;  /* 0x000000000900720c */ /* 0x000fe40003f06070 */
[----:B------:R-:W-:-:S04]  /*0760*/  LOP3.LUT R0, R6, R5, RZ, 0x3c, !PT ;  /* 0x0000000506007212 */ /* 0x000fc800078e3cff */
[----:B------:R-:W-:-:S07]  /*0770*/  ISETP.GE.AND P2, PT, R0, RZ, PT ;  /* 0x000000ff0000720c */ /* 0x000fce0003f46270 */
[----:B------:R-:W-:Y:S02]  /*0780*/  @P0 IADD3 R8, PT, PT, R8, 0x1, RZ ;  /* 0x0000000108080810 */ /* 0x000fe40007ffe0ff */
[----:B------:R-:W-:Y:S02]  /*0790*/  ISETP.NE.AND P0, PT, R5, RZ, PT ;  /* 0x000000ff0500720c */ /* 0x000fe40003f05270 */
[----:B------:R-:W-:Y:S02]  /*07a0*/  MOV R5, 0xffffffff ;  /* 0xffffffff00057802 */ /* 0x000fe40000000f00 */
[----:B------:R-:W-:-:S05]  /*07b0*/  @!P2 IMAD.MOV R8, RZ, RZ, -R8 ;  /* 0x000000ffff08a224 */ /* 0x000fca00078e0a08 */
[----:B------:R-:W-:-:S04]  /*07c0*/  SEL R8, R13, R8, !P0 ;  /* 0x000000080d087207 */ /* 0x000fc80004000000 */
[----:B------:R-:W-:-:S05]  /*07d0*/  LEA R8, R8, UR4, 0x2 ;  /* 0x0000000408087c11 */ /* 0x000fca000f8e10ff */
[----:B------:R1:W-:Y:S01]  /*07e0*/  ATOMS.ADD RZ, [R8], R5 ;  /* 0x0000000508ff738c */ /* 0x0003e20000000000 */
[----:B0-----:R-:W-:-:S05]  /*07f0*/  IMAD.WIDE R2, R7, 0x4, R2 ;  /* 0x0000000407027825 */ /* 0x001fca00078e0202 */
[----:B------:R1:W-:Y:S02]  /*0800*/  STG.E desc[UR6][R2.64+-0x4], R6 ;  /* 0xfffffc0602007986 */ /* 0x0003e4000c101906 */
.L_x_2:
[----:B------:R-:W-:Y:S05]  /*0810*/  WARPSYNC.ALL ;  /* 0x0000000000007948 */ /* 0x000fea0003800000 */
[----:B------:R-:W-:Y:S08]  /*0820*/  BAR.SYNC.DEFER_BLOCKING 0x0 ;  /* 0x0000000000007b1d */ /* 0x000ff00000010000 */
[----:B-1----:R-:W1:Y:S01]  /*0830*/  LDC.64 R2, c[0x0][0x3a0] ;  /* 0x0000e800ff027b82 */ /* 0x002e620000000a00 */
[----:B------:R-:W1:Y:S04]  /*0840*/  LDS.128 R4, [UR4] ;  /* 0x00000004ff047984 */ /* 0x000e680008000c00 */
[----:B0-----:R-:W0:Y:S04]  /*0850*/  LDS.128 R8, [UR4+0x10] ;  /* 0x00001004ff087984 */ /* 0x001e280008000c00 */
[----:B------:R-:W2:Y:S04]  /*0860*/  LDS.64 R12, [UR4+0x20] ;  /* 0x00002004ff0c7984 */ /* 0x000ea80008000a00 */
[----:B-1----:R-:W-:Y:S04]  /*0870*/  STG.E desc[UR6][R2.64], R4 ;  /* 0x0000000402007986 */ /* 0x002fe8000c101906 */
[----:B------:R-:W-:Y:S04]  /*0880*/  STG.E desc[UR6][R2.64+0x4], R5 ;  /* 0x0000040502007986 */ /* 0x000fe8000c101906 */
[----:B------:R-:W-:Y:S04]  /*0890*/  STG.E desc[UR6][R2.64+0x8], R6 ;  /* 0x0000080602007986 */ /* 0x000fe8000c101906 */
[----:B------:R-:W-:Y:S04]  /*08a0*/  STG.E desc[UR6][R2.64+0xc], R7 ;  /* 0x00000c0702007986 */ /* 0x000fe8000c101906 */
[----:B0-----:R-:W-:Y:S04]  /*08b0*/  STG.E desc[UR6][R2.64+0x10], R8 ;  /* 0x0000100802007986 */ /* 0x001fe8000c101906 */
[----:B------:R-:W-:Y:S04]  /*08c0*/  STG.E desc[UR6][R2.64+0x14], R9 ;  /* 0x0000140902007986 */ /* 0x000fe8000c101906 */
[----:B------:R-:W-:Y:S04]  /*08d0*/  STG.E desc[UR6][R2.64+0x18], R10 ;  /* 0x0000180a02007986 */ /* 0x000fe8000c101906 */
[----:B------:R-:W-:Y:S04]  /*08e0*/  STG.E desc[UR6][R2.64+0x1c], R11 ;  /* 0x00001c0b02007986 */ /* 0x000fe8000c101906 */
[----:B--2---:R-:W-:Y:S04]  /*08f0*/  STG.E desc[UR6][R2.64+0x20], R12 ;  /* 0x0000200c02007986 */ /* 0x004fe8000c101906 */
[----:B------:R-:W-:Y:S01]  /*0900*/  STG.E desc[UR6][R2.64+0x24], R13 ;  /* 0x0000240d02007986 */ /* 0x000fe2000c101906 */
[----:B------:R-:W-:Y:S05]  /*0910*/  EXIT ;  /* 0x000000000000794d */ /* 0x000fea0003800000 */
.L_x_3:
[----:B------:R-:W-:-:S00]  /*0920*/  BRA `(.L_x_3) ;  /* 0xfffffffc00fc7947 */ /* 0x000fc0000383ffff */
[----:B------:R-:W-:-:S00]  /*0930*/  NOP ;  /* 0x0000000000007918 */ /* 0x000fc00000000000 */
        /* <DEDUP_REMOVED lines=12> */
.L_x_4:


//--------------------- .nv.shared._Z9radixSortPjiiPiS0_S0_ --------------------------
	.section	.nv.shared._Z9radixSortPjiiPiS0_S0_,"aw",@nobits
	.sectionflags	@""
	.align	4
.nv.shared._Z9radixSortPjiiPiS0_S0_:
	.zero		1064


//--------------------- .nv.shared.reserved.0     --------------------------
	.section	.nv.shared.reserved.0,"aw",@nobits
	.weak		__nv_reservedSMEM_offset_0_alias
	.size		__nv_reservedSMEM_offset_0_alias, 0, 64
	.other		__nv_reservedSMEM_offset_0_alias,@"STO_CUDA_RESERVED_SHARED STV_DEFAULT"
__nv_reservedSMEM_offset_0_alias:
	.zero		0
	.zero		64


//--------------------- .nv.constant0._Z9radixSortPjiiPiS0_S0_ --------------------------
	.section	.nv.constant0._Z9radixSortPjiiPiS0_S0_,"a",@progbits
	.sectionflags	@""
	.align	4
.nv.constant0._Z9radixSortPjiiPiS0_S0_:
	.zero		936


//--------------------- SYMBOLS --------------------------

	.type		.nv.reservedSmem.offset0,@object
	.size		.nv.reservedSmem.offset0,0x4
	.type		.nv.reservedSmem.cap,@object
	.size		.nv.reservedSmem.cap,0x4
